	.headerflags	@"EF_CUDA_TEXMODE_UNIFIED EF_CUDA_64BIT_ADDRESS EF_CUDA_ACCELERATORS EF_CUDA_SM90 EF_CUDA_VIRTUAL_SM(EF_CUDA_SM90)"
	.elftype	@"ET_EXEC"


//--------------------- .nv.info                  --------------------------
	.section	.nv.info,"",@"SHT_CUDA_INFO"
	.align	4


	//----- nvinfo : EIATTR_REGCOUNT
	.align		4
        /*0000*/ 	.byte	0x04, 0x2f
        /*0002*/ 	.short	(.L_2 - .L_1)
	.align		4
.L_1:
        /*0004*/ 	.word	index@(triton_poi_fused_mul_normal_pow_1)
        /*0008*/ 	.word	0x0000000d


	//----- nvinfo : EIATTR_MIN_STACK_SIZE
	.align		4
.L_2:
        /*000c*/ 	.byte	0x04, 0x12
        /*000e*/ 	.short	(.L_4 - .L_3)
	.align		4
.L_3:
        /*0010*/ 	.word	index@(triton_poi_fused_mul_normal_pow_1)
        /*0014*/ 	.word	0x00000000


	//----- nvinfo : EIATTR_FRAME_SIZE
	.align		4
.L_4:
        /*0018*/ 	.byte	0x04, 0x11
        /*001a*/ 	.short	(.L_6 - .L_5)
	.align		4
.L_5:
        /*001c*/ 	.word	index@(triton_poi_fused_mul_normal_pow_1)
        /*0020*/ 	.word	0x00000000


	//----- nvinfo : EIATTR_MIN_STACK_SIZE
	.align		4
.L_6:
        /*0024*/ 	.byte	0x04, 0x12
        /*0026*/ 	.short	(.L_8 - .L_7)
	.align		4
.L_7:
        /*0028*/ 	.word	index@(triton_poi_fused_mul_normal_pow_1)
        /*002c*/ 	.word	0x00000000
.L_8:


//--------------------- .nv.info.triton_poi_fused_mul_normal_pow_1 --------------------------
	.section	.nv.info.triton_poi_fused_mul_normal_pow_1,"",@"SHT_CUDA_INFO"
	.sectionflags	@""
	.align	4


	//----- nvinfo : EIATTR_CUDA_API_VERSION
	.align		4
        /*0000*/ 	.byte	0x04, 0x37
        /*0002*/ 	.short	(.L_10 - .L_9)
.L_9:
        /*0004*/ 	.word	0x0000007c


	//----- nvinfo : EIATTR_KPARAM_INFO
	.align		4
.L_10:
        /*0008*/ 	.byte	0x04, 0x17
        /*000a*/ 	.short	(.L_12 - .L_11)
.L_11:
        /*000c*/ 	.word	0x00000000
        /*0010*/ 	.short	0x0003
        /*0012*/ 	.short	0x0018
        /*0014*/ 	.byte	0x00, 0xf0, 0x11, 0x00


	//----- nvinfo : EIATTR_KPARAM_INFO
	.align		4
.L_12:
        /*0018*/ 	.byte	0x04, 0x17
        /*001a*/ 	.short	(.L_14 - .L_13)
.L_13:
        /*001c*/ 	.word	0x00000000
        /*0020*/ 	.short	0x0002
        /*0022*/ 	.short	0x0010
        /*0024*/ 	.byte	0x00, 0xf4, 0x21, 0x00


	//----- nvinfo : EIATTR_KPARAM_INFO
	.align		4
.L_14:
        /*0028*/ 	.byte	0x04, 0x17
        /*002a*/ 	.short	(.L_16 - .L_15)
.L_15:
        /*002c*/ 	.word	0x00000000
        /*0030*/ 	.short	0x0001
        /*0032*/ 	.short	0x0008
        /*0034*/ 	.byte	0x00, 0xf4, 0x21, 0x00


	//----- nvinfo : EIATTR_KPARAM_INFO
	.align		4
.L_16:
        /*0038*/ 	.byte	0x04, 0x17
        /*003a*/ 	.short	(.L_18 - .L_17)
.L_17:
        /*003c*/ 	.word	0x00000000
        /*0040*/ 	.short	0x0000
        /*0042*/ 	.short	0x0000
        /*0044*/ 	.byte	0x00, 0xf4, 0x21, 0x00


	//----- nvinfo : EIATTR_SPARSE_MMA_MASK
	.align		4
.L_18:
        /*0048*/ 	.byte	0x03, 0x50
        /*004a*/ 	.short	0x0000


	//----- nvinfo : EIATTR_MAXREG_COUNT
	.align		4
        /*004c*/ 	.byte	0x03, 0x1b
        /*004e*/ 	.short	0x00ff


	//----- nvinfo : EIATTR_EXIT_INSTR_OFFSETS
	.align		4
        /*0050*/ 	.byte	0x04, 0x1c
        /*0052*/ 	.short	(.L_20 - .L_19)


	//   ....[0]....
.L_19:
        /*0054*/ 	.word	0x00000400


	//   ....[1]....
        /*0058*/ 	.word	0x00000420


	//----- nvinfo : EIATTR_REQNTID
	.align		4
.L_20:
        /*005c*/ 	.byte	0x04, 0x10
        /*005e*/ 	.short	(.L_22 - .L_21)
.L_21:
        /*0060*/ 	.word	0x00000080
        /*0064*/ 	.word	0x00000001
        /*0068*/ 	.word	0x00000001


	//----- nvinfo : EIATTR_CRS_STACK_SIZE
	.align		4
.L_22:
        /*006c*/ 	.byte	0x04, 0x1e
        /*006e*/ 	.short	(.L_24 - .L_23)
.L_23:
        /*0070*/ 	.word	0x00000000


	//----- nvinfo : EIATTR_CBANK_PARAM_SIZE
	.align		4
.L_24:
        /*0074*/ 	.byte	0x03, 0x19
        /*0076*/ 	.short	0x001c


	//----- nvinfo : EIATTR_PARAM_CBANK
	.align		4
        /*0078*/ 	.byte	0x04, 0x0a
        /*007a*/ 	.short	(.L_26 - .L_25)
	.align		4
.L_25:
        /*007c*/ 	.word	index@(.nv.constant0.triton_poi_fused_mul_normal_pow_1)
        /*0080*/ 	.short	0x0210
        /*0082*/ 	.short	0x001c


	//----- nvinfo : EIATTR_SW_WAR
	.align		4
.L_26:
        /*0084*/ 	.byte	0x04, 0x36
        /*0086*/ 	.short	(.L_28 - .L_27)
.L_27:
        /*0088*/ 	.word	0x00000008
.L_28:


//--------------------- .nv.callgraph             --------------------------
	.section	.nv.callgraph,"",@"SHT_CUDA_CALLGRAPH"
	.align	4
	.sectionentsize	8
	.align		4
        /*0000*/ 	.word	0x00000000
	.align		4
        /*0004*/ 	.word	0xffffffff
	.align		4
        /*0008*/ 	.word	0x00000000
	.align		4
        /*000c*/ 	.word	0xfffffffe
	.align		4
        /*0010*/ 	.word	0x00000000
	.align		4
        /*0014*/ 	.word	0xfffffffd
	.align		4
        /*0018*/ 	.word	0x00000000
	.align		4
        /*001c*/ 	.word	0xfffffffc


//--------------------- .nv.constant4             --------------------------
	.section	.nv.constant4,"a",@progbits
	.align	8
	.align		8
.nv.constant4:
        /*0000*/ 	.dword	_$_str


//--------------------- .text.triton_poi_fused_mul_normal_pow_1 --------------------------
	.section	.text.triton_poi_fused_mul_normal_pow_1,"ax",@progbits
	.align	128
        .global         triton_poi_fused_mul_normal_pow_1
        .type           triton_poi_fused_mul_normal_pow_1,@function
        .size           triton_poi_fused_mul_normal_pow_1,(.L_x_5 - triton_poi_fused_mul_normal_pow_1)
        .other          triton_poi_fused_mul_normal_pow_1,@"STO_CUDA_ENTRY STV_DEFAULT"
triton_poi_fused_mul_normal_pow_1:
.text.triton_poi_fused_mul_normal_pow_1:
[----:B------:R-:W0:Y:S02]  /*0000*/  LDC R1, c[0x0][0x28] ;  /* 0x00000a00ff017b82 */ /* 0x000e240000000800 */
[----:B------:R-:W1:Y:S01]  /*0010*/  S2R R0, SR_TID.X ;  /* 0x0000000000007919 */ /* 0x000e620000002100 */
[----:B------:R-:W2:Y:S01]  /*0020*/  LDC.64 R2, c[0x0][0x210] ;  /* 0x00008400ff027b82 */ /* 0x000ea20000000a00 */
[----:B------:R-:W-:Y:S01]  /*0030*/  ULDC.64 UR4, c[0x0][0x208] ;  /* 0x0000820000047ab9 */ /* 0x000fe20000000a00 */
[----:B------:R-:W-:Y:S01]  /*0040*/  BSSY B0, `(.L_x_0) ;  /* 0x000000e000007945 */ /* 0x000fe20003800000 */
[----:B------:R-:W3:Y:S01]  /*0050*/  S2R R5, SR_CTAID.X ;  /* 0x0000000000057919 */ /* 0x000ee20000002500 */
[----:B------:R-:W-:Y:S01]  /*0060*/  HFMA2.MMA R6, -RZ, RZ, 0, 0 ;  /* 0x00000000ff067435 */ /* 0x000fe200000001ff */
[----:B-1----:R-:W-:Y:S02]  /*0070*/  LOP3.LUT R0, R0, 0x7f, RZ, 0xc0, !PT ;  /* 0x0000007f00007812 */ /* 0x002fe400078ec0ff */
[----:B---3--:R-:W-:Y:S02]  /*0080*/  SHF.R.S32.HI R4, RZ, 0x18, R5 ;  /* 0x00000018ff047819 */ /* 0x008fe40000011405 */
[----:B------:R-:W-:-:S02]  /*0090*/  LEA R0, R5, R0, 0x7 ;  /* 0x0000000005007211 */ /* 0x000fc400078e38ff */
[----:B------:R-:W-:Y:S02]  /*00a0*/  SGXT R5, R4, 0x1 ;  /* 0x000000010405781a */ /* 0x000fe40000000200 */
[----:B------:R-:W-:Y:S02]  /*00b0*/  ISETP.GE.AND P0, PT, R0, 0x100, PT ;  /* 0x000001000000780c */ /* 0x000fe40003f06270 */
[----:B------:R-:W-:-:S04]  /*00c0*/  LEA.HI R5, R5, R0, RZ, 0x2 ;  /* 0x0000000005057211 */ /* 0x000fc800078f10ff */
[----:B------:R-:W-:-:S04]  /*00d0*/  LOP3.LUT R5, R5, 0xfffffffc, RZ, 0xc0, !PT ;  /* 0xfffffffc05057812 */ /* 0x000fc800078ec0ff */
[----:B------:R-:W-:-:S05]  /*00e0*/  IADD3 R5, R0, -R5, RZ ;  /* 0x8000000500057210 */ /* 0x000fca0007ffe0ff */
[----:B--2---:R-:W-:Y:S01]  /*00f0*/  IMAD.WIDE R2, R5, 0x4, R2 ;  /* 0x0000000405027825 */ /* 0x004fe200078e0202 */
[----:B------:R-:W-:Y:S06]  /*0100*/  @P0 BRA `(.L_x_1) ;  /* 0x0000000000040947 */ /* 0x000fec0003800000 */
[----:B------:R1:W5:Y:S02]  /*0110*/  LDG.E.EL R6, desc[UR4][R2.64] ;  /* 0x0000000402067981 */ /* 0x000364000c2e1900 */
.L_x_1:
[----:B------:R-:W-:Y:S05]  /*0120*/  BSYNC B0 ;  /* 0x0000000000007941 */ /* 0x000fea0003800000 */
.L_x_0:
[----:B-1---5:R-:W-:Y:S01]  /*0130*/  FMUL R2, R6, 1.4426950216293334961 ;  /* 0x3fb8aa3b06027820 */ /* 0x022fe20000400000 */
[----:B------:R-:W-:Y:S01]  /*0140*/  MOV R5, 0x3e800000 ;  /* 0x3e80000000057802 */ /* 0x000fe20000000f00 */
[----:B------:R-:W-:Y:S01]  /*0150*/  HFMA2.MMA R10, -RZ, RZ, 1.3056640625, -1.8671875 ;  /* 0x3d39bf78ff0a7435 */ /* 0x000fe200000001ff */
[----:B------:R-:W-:Y:S02]  /*0160*/  BSSY B0, `(.L_x_2) ;  /* 0x0000022000007945 */ /* 0x000fe40003800000 */
[----:B------:R-:W-:-:S13]  /*0170*/  FSETP.GEU.AND P1, PT, R2, -126, PT ;  /* 0xc2fc00000200780b */ /* 0x000fda0003f2e000 */
[----:B------:R-:W-:-:S04]  /*0180*/  @!P1 FMUL R2, R2, 0.5 ;  /* 0x3f00000002029820 */ /* 0x000fc80000400000 */
[----:B------:R-:W1:Y:S02]  /*0190*/  MUFU.EX2 R7, R2 ;  /* 0x0000000200077308 */ /* 0x000e640000000800 */
[----:B-1----:R-:W-:-:S04]  /*01a0*/  @!P1 FMUL R7, R7, R7 ;  /* 0x0000000707079220 */ /* 0x002fc80000400000 */
[C---:B------:R-:W-:Y:S01]  /*01b0*/  FADD.FTZ.RZ R3, R7.reuse, 1 ;  /* 0x3f80000007037421 */ /* 0x040fe2000001c000 */
[----:B------:R-:W-:-:S04]  /*01c0*/  ISETP.GE.U32.AND P1, PT, R7, 0x7f800000, PT ;  /* 0x7f8000000700780c */ /* 0x000fc80003f26070 */
[----:B------:R-:W-:-:S04]  /*01d0*/  IADD3 R3, R3, -0x3f400000, RZ ;  /* 0xc0c0000003037810 */ /* 0x000fc80007ffe0ff */
[----:B------:R-:W-:-:S04]  /*01e0*/  LOP3.LUT R8, R3, 0xff800000, RZ, 0xc0, !PT ;  /* 0xff80000003087812 */ /* 0x000fc800078ec0ff */
[----:B------:R-:W-:Y:S02]  /*01f0*/  IADD3 R4, -R8, 0x40800000, RZ ;  /* 0x4080000008047810 */ /* 0x000fe40007ffe1ff */
[----:B------:R-:W-:Y:S02]  /*0200*/  IADD3 R3, R7, -R8, RZ ;  /* 0x8000000807037210 */ /* 0x000fe40007ffe0ff */
[----:B------:R-:W-:Y:S01]  /*0210*/  I2FP.F32.S32 R8, R8 ;  /* 0x0000000800087245 */ /* 0x000fe20000201400 */
[----:B------:R-:W-:-:S04]  /*0220*/  FFMA.FTZ R4, R4, R5, -1 ;  /* 0xbf80000004047423 */ /* 0x000fc80000010005 */
[----:B------:R-:W-:Y:S01]  /*0230*/  FADD R9, R3, R4 ;  /* 0x0000000403097221 */ /* 0x000fe20000000000 */
[----:B------:R-:W-:Y:S01]  /*0240*/  FMUL R8, R8, 1.1920928955078125e-07 ;  /* 0x3400000008087820 */ /* 0x000fe20000400000 */
[----:B------:R-:W1:Y:S02]  /*0250*/  LDC.64 R4, c[0x0][0x218] ;  /* 0x00008600ff047b82 */ /* 0x000e640000000a00 */
[----:B------:R-:W-:-:S04]  /*0260*/  FFMA.FTZ R2, R9, -R10, 0.10546888411045074463 ;  /* 0x3dd8001209027423 */ /* 0x000fc8000001080a */
[----:B------:R-:W-:-:S04]  /*0270*/  FFMA.FTZ R2, R9, R2, -0.13229703903198242188 ;  /* 0xbe0778e009027423 */ /* 0x000fc80000010002 */
[----:B------:R-:W-:-:S04]  /*0280*/  FFMA.FTZ R2, R9, R2, 0.14491446316242218018 ;  /* 0x3e14647509027423 */ /* 0x000fc80000010002 */
[----:B------:R-:W-:-:S04]  /*0290*/  FFMA.FTZ R2, R9, R2, -0.16641564667224884033 ;  /* 0xbe2a68dd09027423 */ /* 0x000fc80000010002 */
[----:B------:R-:W-:-:S04]  /*02a0*/  FFMA.FTZ R2, R9, R2, 0.19988867640495300293 ;  /* 0x3e4caf9e09027423 */ /* 0x000fc80000010002 */
[C---:B------:R-:W-:Y:S02]  /*02b0*/  FFMA.FTZ R10, R9.reuse, R2, -0.25000196695327758789 ;  /* 0xbe800042090a7423 */ /* 0x040fe40000010002 */
[----:B------:R-:W2:Y:S02]  /*02c0*/  LDC.64 R2, c[0x0][0x220] ;  /* 0x00008800ff027b82 */ /* 0x000ea40000000a00 */
[----:B------:R-:W-:-:S04]  /*02d0*/  FFMA.FTZ R10, R9, R10, 0.33333510160446166992 ;  /* 0x3eaaaae6090a7423 */ /* 0x000fc8000001000a */
[----:B------:R-:W-:-:S04]  /*02e0*/  FFMA.FTZ R10, R9, R10, -0.5 ;  /* 0xbf000000090a7423 */ /* 0x000fc8000001000a */
[----:B------:R-:W-:-:S04]  /*02f0*/  FMUL R10, R9, R10 ;  /* 0x0000000a090a7220 */ /* 0x000fc80000400000 */
[----:B------:R-:W-:-:S04]  /*0300*/  FFMA.FTZ R9, R9, R10, R9 ;  /* 0x0000000a09097223 */ /* 0x000fc80000010009 */
[----:B------:R-:W-:Y:S01]  /*0310*/  FFMA.FTZ R9, R8, 0.69314718246459960938, R9 ;  /* 0x3f31721808097823 */ /* 0x000fe20000010009 */
[----:B-1----:R-:W-:Y:S06]  /*0320*/  @!P1 BRA `(.L_x_3) ;  /* 0x0000000000149947 */ /* 0x002fec0003800000 */
[C---:B------:R-:W-:Y:S02]  /*0330*/  ISETP.GE.AND P1, PT, R7.reuse, -0x407fffff, PT ;  /* 0xbf8000010700780c */ /* 0x040fe40003f26270 */
[----:B------:R-:W-:-:S11]  /*0340*/  FSETP.NEU.AND P2, PT, R7, RZ, PT ;  /* 0x000000ff0700720b */ /* 0x000fd60003f4d000 */
[----:B------:R-:W-:-:S05]  /*0350*/  @P1 MOV R8, 0x7f800000 ;  /* 0x7f80000000081802 */ /* 0x000fca0000000f00 */
[----:B------:R-:W-:-:S05]  /*0360*/  @P1 FFMA.FTZ R9, R7, R8, +INF ;  /* 0x7f80000007091423 */ /* 0x000fca0000010008 */
[----:B------:R-:W-:-:S07]  /*0370*/  FSEL R9, R9, -RZ, P2 ;  /* 0x800000ff09097208 */ /* 0x000fce0001000000 */
.L_x_3:
[----:B------:R-:W-:Y:S05]  /*0380*/  BSYNC B0 ;  /* 0x0000000000007941 */ /* 0x000fea0003800000 */
.L_x_2:
[----:B------:R-:W-:Y:S01]  /*0390*/  FSETP.GT.AND P1, PT, R6, 20, PT ;  /* 0x41a000000600780b */ /* 0x000fe20003f24000 */
[----:B------:R-:W-:-:S03]  /*03a0*/  IMAD.WIDE R4, R0, 0x4, R4 ;  /* 0x0000000400047825 */ /* 0x000fc600078e0204 */
[----:B------:R-:W-:Y:S01]  /*03b0*/  FSEL R9, R6, R9, P1 ;  /* 0x0000000906097208 */ /* 0x000fe20000800000 */
[----:B--2---:R-:W-:-:S04]  /*03c0*/  IMAD.WIDE R2, R0, 0x4, R2 ;  /* 0x0000000400027825 */ /* 0x004fc800078e0202 */
[CC--:B------:R-:W-:Y:S01]  /*03d0*/  FMUL R6, R9.reuse, R9.reuse ;  /* 0x0000000909067220 */ /* 0x0c0fe20000400000 */
[----:B------:R1:W-:Y:S03]  /*03e0*/  @!P0 STG.E desc[UR4][R4.64], R9 ;  /* 0x0000000904008986 */ /* 0x0003e6000c101904 */
[----:B------:R-:W-:Y:S01]  /*03f0*/  FFMA R7, R9, R9, R6 ;  /* 0x0000000909077223 */ /* 0x000fe20000000006 */
[----:B------:R-:W-:Y:S06]  /*0400*/  @P0 EXIT ;  /* 0x000000000000094d */ /* 0x000fec0003800000 */
[----:B------:R-:W-:Y:S01]  /*0410*/  STG.E desc[UR4][R2.64], R7 ;  /* 0x0000000702007986 */ /* 0x000fe2000c101904 */
[----:B------:R-:W-:Y:S05]  /*0420*/  EXIT ;  /* 0x000000000000794d */ /* 0x000fea0003800000 */
.L_x_4:
[----:B------:R-:W-:-:S00]  /*0430*/  BRA `(.L_x_4) ;  /* 0xfffffffc00fc7947 */ /* 0x000fc0000383ffff */
[----:B------:R-:W-:-:S00]  /*0440*/  NOP ;  /* 0x0000000000007918 */ /* 0x000fc00000000000 */
        /* <DEDUP_REMOVED lines=11> */
.L_x_5:


//--------------------- .nv.global.init           --------------------------
	.section	.nv.global.init,"aw",@progbits
.nv.global.init:
	.type		_$_str,@object
	.size		_$_str,(.L_0 - _$_str)
_$_str:
        /*0000*/ 	.byte	0x5f, 0x5f, 0x43, 0x55, 0x44, 0x41, 0x5f, 0x46, 0x54, 0x5a, 0x00
.L_0:


//--------------------- .nv.constant0.triton_poi_fused_mul_normal_pow_1 --------------------------
	.section	.nv.constant0.triton_poi_fused_mul_normal_pow_1,"a",@progbits
	.sectionflags	@""
	.align	4
.nv.constant0.triton_poi_fused_mul_normal_pow_1:
	.zero		556
